//
// Generated by NVIDIA NVVM Compiler
//
// Compiler Build ID: CL-36424714
// Cuda compilation tools, release 13.0, V13.0.88
// Based on NVVM 20.0.0
//

.version 9.0
.target sm_100
.address_size 64

	// .globl	_Z10atomic_redPfS_
// _ZZ8reduce_aPfS_E5sdata has been demoted
// _ZZ9reduce_wsPfS_E5sdata has been demoted
// _ZZ16reduce_ws_float4PfS_E5sdata has been demoted

.visible .entry _Z10atomic_redPfS_(
	.param .u64 .ptr .align 1 _Z10atomic_redPfS__param_0,
	.param .u64 .ptr .align 1 _Z10atomic_redPfS__param_1
)
{
	.reg .pred 	%p<2>;
	.reg .b32 	%r<5>;
	.reg .b32 	%f<3>;
	.reg .b64 	%rd<7>;

	ld.param.u64 	%rd1, [_Z10atomic_redPfS__param_0];
	ld.param.u64 	%rd2, [_Z10atomic_redPfS__param_1];
	mov.u32 	%r2, %ntid.x;
	mov.u32 	%r3, %ctaid.x;
	mov.u32 	%r4, %tid.x;
	mad.lo.s32 	%r1, %r2, %r3, %r4;
	setp.gt.u32 	%p1, %r1, 163839;
	@%p1 bra 	$L__BB0_2;
	cvta.to.global.u64 	%rd3, %rd1;
	cvta.to.global.u64 	%rd4, %rd2;
	mul.wide.u32 	%rd5, %r1, 4;
	add.s64 	%rd6, %rd3, %rd5;
	ld.global.f32 	%f1, [%rd6];
	atom.global.add.f32 	%f2, [%rd4], %f1;
$L__BB0_2:
	ret;

}
	// .globl	_Z8reduce_aPfS_
.visible .entry _Z8reduce_aPfS_(
	.param .u64 .ptr .align 1 _Z8reduce_aPfS__param_0,
	.param .u64 .ptr .align 1 _Z8reduce_aPfS__param_1
)
{
	.reg .pred 	%p<5>;
	.reg .b32 	%r<13>;
	.reg .b32 	%f<8>;
	.reg .b64 	%rd<7>;
	// demoted variable
	.shared .align 4 .b8 _ZZ8reduce_aPfS_E5sdata[1024];
	ld.param.u64 	%rd2, [_Z8reduce_aPfS__param_0];
	ld.param.u64 	%rd1, [_Z8reduce_aPfS__param_1];
	cvta.to.global.u64 	%rd3, %rd2;
	mov.u32 	%r12, %ntid.x;
	mov.u32 	%r6, %ctaid.x;
	mov.u32 	%r2, %tid.x;
	mad.lo.s32 	%r7, %r12, %r6, %r2;
	shl.b32 	%r8, %r2, 2;
	mov.u32 	%r9, _ZZ8reduce_aPfS_E5sdata;
	add.s32 	%r3, %r9, %r8;
	mul.wide.s32 	%rd4, %r7, 4;
	add.s64 	%rd5, %rd3, %rd4;
	ld.global.f32 	%f1, [%rd5];
	add.f32 	%f2, %f1, 0f00000000;
	st.shared.f32 	[%r3], %f2;
	bar.sync 	0;
	setp.lt.u32 	%p1, %r12, 2;
	@%p1 bra 	$L__BB1_4;
$L__BB1_1:
	shr.u32 	%r5, %r12, 1;
	setp.ge.u32 	%p2, %r2, %r5;
	@%p2 bra 	$L__BB1_3;
	shl.b32 	%r10, %r5, 2;
	add.s32 	%r11, %r3, %r10;
	ld.shared.f32 	%f3, [%r11];
	ld.shared.f32 	%f4, [%r3];
	add.f32 	%f5, %f3, %f4;
	st.shared.f32 	[%r3], %f5;
$L__BB1_3:
	bar.sync 	0;
	setp.gt.u32 	%p3, %r12, 3;
	mov.u32 	%r12, %r5;
	@%p3 bra 	$L__BB1_1;
$L__BB1_4:
	setp.ne.s32 	%p4, %r2, 0;
	@%p4 bra 	$L__BB1_6;
	ld.shared.f32 	%f6, [_ZZ8reduce_aPfS_E5sdata];
	cvta.to.global.u64 	%rd6, %rd1;
	atom.global.add.f32 	%f7, [%rd6], %f6;
$L__BB1_6:
	ret;

}
	// .globl	_Z9reduce_wsPfS_
.visible .entry _Z9reduce_wsPfS_(
	.param .u64 .ptr .align 1 _Z9reduce_wsPfS__param_0,
	.param .u64 .ptr .align 1 _Z9reduce_wsPfS__param_1
)
{
	.reg .pred 	%p<17>;
	.reg .b32 	%r<39>;
	.reg .b32 	%f<34>;
	.reg .b64 	%rd<7>;
	// demoted variable
	.shared .align 4 .b8 _ZZ9reduce_wsPfS_E5sdata[128];
	ld.param.u64 	%rd2, [_Z9reduce_wsPfS__param_0];
	ld.param.u64 	%rd3, [_Z9reduce_wsPfS__param_1];
	mov.u32 	%r1, %ntid.x;
	mov.u32 	%r8, %ctaid.x;
	mov.u32 	%r2, %tid.x;
	mad.lo.s32 	%r38, %r1, %r8, %r2;
	and.b32  	%r4, %r2, 31;
	setp.gt.u32 	%p1, %r38, 163839;
	mov.f32 	%f32, 0f00000000;
	@%p1 bra 	$L__BB2_3;
	mov.u32 	%r9, %nctaid.x;
	mul.lo.s32 	%r5, %r9, %r1;
	cvta.to.global.u64 	%rd1, %rd2;
	mov.f32 	%f32, 0f00000000;
$L__BB2_2:
	mul.wide.u32 	%rd4, %r38, 4;
	add.s64 	%rd5, %rd1, %rd4;
	ld.global.f32 	%f10, [%rd5];
	add.f32 	%f32, %f32, %f10;
	add.s32 	%r38, %r38, %r5;
	setp.lt.u32 	%p2, %r38, 163840;
	@%p2 bra 	$L__BB2_2;
$L__BB2_3:
	mov.b32 	%r10, %f32;
	shfl.sync.bfly.b32	%r11|%p3, %r10, 16, 31, -1;
	mov.b32 	%f11, %r11;
	add.f32 	%f12, %f32, %f11;
	mov.b32 	%r12, %f12;
	shfl.sync.bfly.b32	%r13|%p4, %r12, 8, 31, -1;
	mov.b32 	%f13, %r13;
	add.f32 	%f14, %f12, %f13;
	mov.b32 	%r14, %f14;
	shfl.sync.bfly.b32	%r15|%p5, %r14, 4, 31, -1;
	mov.b32 	%f15, %r15;
	add.f32 	%f16, %f14, %f15;
	mov.b32 	%r16, %f16;
	shfl.sync.bfly.b32	%r17|%p6, %r16, 2, 31, -1;
	mov.b32 	%f17, %r17;
	add.f32 	%f18, %f16, %f17;
	mov.b32 	%r18, %f18;
	shfl.sync.bfly.b32	%r19|%p7, %r18, 1, 31, -1;
	mov.b32 	%f19, %r19;
	add.f32 	%f4, %f18, %f19;
	setp.ne.s32 	%p8, %r4, 0;
	@%p8 bra 	$L__BB2_5;
	shr.u32 	%r20, %r2, 3;
	and.b32  	%r21, %r20, 124;
	mov.u32 	%r22, _ZZ9reduce_wsPfS_E5sdata;
	add.s32 	%r23, %r22, %r21;
	st.shared.f32 	[%r23], %f4;
$L__BB2_5:
	bar.sync 	0;
	setp.gt.u32 	%p9, %r2, 31;
	@%p9 bra 	$L__BB2_10;
	shr.u32 	%r24, %r1, 5;
	setp.ge.u32 	%p10, %r2, %r24;
	mov.f32 	%f33, 0f00000000;
	@%p10 bra 	$L__BB2_8;
	shl.b32 	%r25, %r4, 2;
	mov.u32 	%r26, _ZZ9reduce_wsPfS_E5sdata;
	add.s32 	%r27, %r26, %r25;
	ld.shared.f32 	%f33, [%r27];
$L__BB2_8:
	mov.b32 	%r28, %f33;
	shfl.sync.down.b32	%r29|%p11, %r28, 16, 31, -1;
	mov.b32 	%f21, %r29;
	add.f32 	%f22, %f33, %f21;
	mov.b32 	%r30, %f22;
	shfl.sync.down.b32	%r31|%p12, %r30, 8, 31, -1;
	mov.b32 	%f23, %r31;
	add.f32 	%f24, %f22, %f23;
	mov.b32 	%r32, %f24;
	shfl.sync.down.b32	%r33|%p13, %r32, 4, 31, -1;
	mov.b32 	%f25, %r33;
	add.f32 	%f26, %f24, %f25;
	mov.b32 	%r34, %f26;
	shfl.sync.down.b32	%r35|%p14, %r34, 2, 31, -1;
	mov.b32 	%f27, %r35;
	add.f32 	%f28, %f26, %f27;
	mov.b32 	%r36, %f28;
	shfl.sync.down.b32	%r37|%p15, %r36, 1, 31, -1;
	mov.b32 	%f29, %r37;
	add.f32 	%f7, %f28, %f29;
	setp.ne.s32 	%p16, %r2, 0;
	@%p16 bra 	$L__BB2_10;
	cvta.to.global.u64 	%rd6, %rd3;
	atom.global.add.f32 	%f30, [%rd6], %f7;
$L__BB2_10:
	ret;

}
	// .globl	_Z16reduce_ws_float4PfS_
.visible .entry _Z16reduce_ws_float4PfS_(
	.param .u64 .ptr .align 1 _Z16reduce_ws_float4PfS__param_0,
	.param .u64 .ptr .align 1 _Z16reduce_ws_float4PfS__param_1
)
{
	.reg .pred 	%p<17>;
	.reg .b32 	%r<41>;
	.reg .b32 	%f<40>;
	.reg .b64 	%rd<7>;
	// demoted variable
	.shared .align 4 .b8 _ZZ16reduce_ws_float4PfS_E5sdata[128];
	ld.param.u64 	%rd2, [_Z16reduce_ws_float4PfS__param_0];
	ld.param.u64 	%rd3, [_Z16reduce_ws_float4PfS__param_1];
	mov.u32 	%r1, %ntid.x;
	mov.u32 	%r8, %ctaid.x;
	mov.u32 	%r2, %tid.x;
	mad.lo.s32 	%r9, %r1, %r8, %r2;
	shl.b32 	%r40, %r9, 2;
	and.b32  	%r4, %r2, 31;
	setp.gt.u32 	%p1, %r40, 163839;
	mov.f32 	%f38, 0f00000000;
	@%p1 bra 	$L__BB3_3;
	mov.u32 	%r10, %nctaid.x;
	mul.lo.s32 	%r11, %r1, %r10;
	shl.b32 	%r5, %r11, 2;
	cvta.to.global.u64 	%rd1, %rd2;
	mov.f32 	%f38, 0f00000000;
$L__BB3_2:
	mul.wide.u32 	%rd4, %r40, 4;
	add.s64 	%rd5, %rd1, %rd4;
	ld.global.v4.f32 	{%f10, %f11, %f12, %f13}, [%rd5];
	add.f32 	%f14, %f38, %f10;
	add.f32 	%f15, %f14, %f11;
	add.f32 	%f16, %f15, %f12;
	add.f32 	%f38, %f16, %f13;
	add.s32 	%r40, %r40, %r5;
	setp.lt.u32 	%p2, %r40, 163840;
	@%p2 bra 	$L__BB3_2;
$L__BB3_3:
	mov.b32 	%r12, %f38;
	shfl.sync.down.b32	%r13|%p3, %r12, 16, 31, -1;
	mov.b32 	%f17, %r13;
	add.f32 	%f18, %f38, %f17;
	mov.b32 	%r14, %f18;
	shfl.sync.down.b32	%r15|%p4, %r14, 8, 31, -1;
	mov.b32 	%f19, %r15;
	add.f32 	%f20, %f18, %f19;
	mov.b32 	%r16, %f20;
	shfl.sync.down.b32	%r17|%p5, %r16, 4, 31, -1;
	mov.b32 	%f21, %r17;
	add.f32 	%f22, %f20, %f21;
	mov.b32 	%r18, %f22;
	shfl.sync.down.b32	%r19|%p6, %r18, 2, 31, -1;
	mov.b32 	%f23, %r19;
	add.f32 	%f24, %f22, %f23;
	mov.b32 	%r20, %f24;
	shfl.sync.down.b32	%r21|%p7, %r20, 1, 31, -1;
	mov.b32 	%f25, %r21;
	add.f32 	%f4, %f24, %f25;
	setp.ne.s32 	%p8, %r4, 0;
	@%p8 bra 	$L__BB3_5;
	shr.u32 	%r22, %r2, 3;
	and.b32  	%r23, %r22, 124;
	mov.u32 	%r24, _ZZ16reduce_ws_float4PfS_E5sdata;
	add.s32 	%r25, %r24, %r23;
	st.shared.f32 	[%r25], %f4;
$L__BB3_5:
	bar.sync 	0;
	setp.gt.u32 	%p9, %r2, 31;
	@%p9 bra 	$L__BB3_10;
	shr.u32 	%r26, %r1, 5;
	setp.ge.u32 	%p10, %r2, %r26;
	mov.f32 	%f39, 0f00000000;
	@%p10 bra 	$L__BB3_8;
	shl.b32 	%r27, %r4, 2;
	mov.u32 	%r28, _ZZ16reduce_ws_float4PfS_E5sdata;
	add.s32 	%r29, %r28, %r27;
	ld.shared.f32 	%f39, [%r29];
$L__BB3_8:
	mov.b32 	%r30, %f39;
	shfl.sync.down.b32	%r31|%p11, %r30, 16, 31, -1;
	mov.b32 	%f27, %r31;
	add.f32 	%f28, %f39, %f27;
	mov.b32 	%r32, %f28;
	shfl.sync.down.b32	%r33|%p12, %r32, 8, 31, -1;
	mov.b32 	%f29, %r33;
	add.f32 	%f30, %f28, %f29;
	mov.b32 	%r34, %f30;
	shfl.sync.down.b32	%r35|%p13, %r34, 4, 31, -1;
	mov.b32 	%f31, %r35;
	add.f32 	%f32, %f30, %f31;
	mov.b32 	%r36, %f32;
	shfl.sync.down.b32	%r37|%p14, %r36, 2, 31, -1;
	mov.b32 	%f33, %r37;
	add.f32 	%f34, %f32, %f33;
	mov.b32 	%r38, %f34;
	shfl.sync.down.b32	%r39|%p15, %r38, 1, 31, -1;
	mov.b32 	%f35, %r39;
	add.f32 	%f7, %f34, %f35;
	setp.ne.s32 	%p16, %r2, 0;
	@%p16 bra 	$L__BB3_10;
	cvta.to.global.u64 	%rd6, %rd3;
	atom.global.add.f32 	%f36, [%rd6], %f7;
$L__BB3_10:
	ret;

}


// ===== COMPILED SASS (sm_100) =====

	.target	sm_100

	.elftype	@"ET_EXEC"


//--------------------- .note.nv.tkinfo           --------------------------
	.section	.note.nv.tkinfo,"",@"SHT_NOTE"
	.sectionflags	@"SHF_NOTE_NV_TKINFO"
	.tkinfo
        /*0018*/ 	.word	0x00000002
        /*0030*/ 	.string	""
        /*0030*/ 	.string	"ptxas"
        /*0030*/ 	.string	"Cuda compilation tools, release 13.0, V13.0.88"
        /*0030*/ 	.string	"Build cuda_13.0.r13.0/compiler.36424714_0"
        /*0030*/ 	.string	"-arch sm_100 -m 64 "



//--------------------- .note.nv.cuinfo           --------------------------
	.section	.note.nv.cuinfo,"",@"SHT_NOTE"
	.sectionflags	@"SHF_NOTE_NV_CUINFO"
        /*0018*/ 	.short	0x0002
        /*001a*/ 	.short	0x0064
        /*001c*/ 	.short	0x0082
	.zero		2


//--------------------- .nv.info                  --------------------------
	.section	.nv.info,"",@"SHT_CUDA_INFO"
	.align	4


	//----- nvinfo : EIATTR_REGCOUNT
	.align		4
        /*0000*/ 	.byte	0x04, 0x2f
        /*0002*/ 	.short	(.L_1 - .L_0)
	.align		4
.L_0:
        /*0004*/ 	.word	index@(_Z10atomic_redPfS_)
        /*0008*/ 	.word	0x00000008


	//----- nvinfo : EIATTR_FRAME_SIZE
	.align		4
.L_1:
        /*000c*/ 	.byte	0x04, 0x11
        /*000e*/ 	.short	(.L_3 - .L_2)
	.align		4
.L_2:
        /*0010*/ 	.word	index@(_Z10atomic_redPfS_)
        /*0014*/ 	.word	0x00000000


	//----- nvinfo : EIATTR_REGCOUNT
	.align		4
.L_3:
        /*0018*/ 	.byte	0x04, 0x2f
        /*001a*/ 	.short	(.L_5 - .L_4)
	.align		4
.L_4:
        /*001c*/ 	.word	index@(_Z8reduce_aPfS_)
        /*0020*/ 	.word	0x0000000a


	//----- nvinfo : EIATTR_FRAME_SIZE
	.align		4
.L_5:
        /*0024*/ 	.byte	0x04, 0x11
        /*0026*/ 	.short	(.L_7 - .L_6)
	.align		4
.L_6:
        /*0028*/ 	.word	index@(_Z8reduce_aPfS_)
        /*002c*/ 	.word	0x00000000


	//----- nvinfo : EIATTR_REGCOUNT
	.align		4
.L_7:
        /*0030*/ 	.byte	0x04, 0x2f
        /*0032*/ 	.short	(.L_9 - .L_8)
	.align		4
.L_8:
        /*0034*/ 	.word	index@(_Z9reduce_wsPfS_)
        /*0038*/ 	.word	0x0000000c


	//----- nvinfo : EIATTR_FRAME_SIZE
	.align		4
.L_9:
        /*003c*/ 	.byte	0x04, 0x11
        /*003e*/ 	.short	(.L_11 - .L_10)
	.align		4
.L_10:
        /*0040*/ 	.word	index@(_Z9reduce_wsPfS_)
        /*0044*/ 	.word	0x00000000


	//----- nvinfo : EIATTR_REGCOUNT
	.align		4
.L_11:
        /*0048*/ 	.byte	0x04, 0x2f
        /*004a*/ 	.short	(.L_13 - .L_12)
	.align		4
.L_12:
        /*004c*/ 	.word	index@(_Z16reduce_ws_float4PfS_)
        /*0050*/ 	.word	0x0000000e


	//----- nvinfo : EIATTR_FRAME_SIZE
	.align		4
.L_13:
        /*0054*/ 	.byte	0x04, 0x11
        /*0056*/ 	.short	(.L_15 - .L_14)
	.align		4
.L_14:
        /*0058*/ 	.word	index@(_Z16reduce_ws_float4PfS_)
        /*005c*/ 	.word	0x00000000


	//----- nvinfo : EIATTR_MIN_STACK_SIZE
	.align		4
.L_15:
        /*0060*/ 	.byte	0x04, 0x12
        /*0062*/ 	.short	(.L_17 - .L_16)
	.align		4
.L_16:
        /*0064*/ 	.word	index@(_Z16reduce_ws_float4PfS_)
        /*0068*/ 	.word	0x00000000


	//----- nvinfo : EIATTR_MIN_STACK_SIZE
	.align		4
.L_17:
        /*006c*/ 	.byte	0x04, 0x12
        /*006e*/ 	.short	(.L_19 - .L_18)
	.align		4
.L_18:
        /*0070*/ 	.word	index@(_Z9reduce_wsPfS_)
        /*0074*/ 	.word	0x00000000


	//----- nvinfo : EIATTR_MIN_STACK_SIZE
	.align		4
.L_19:
        /*0078*/ 	.byte	0x04, 0x12
        /*007a*/ 	.short	(.L_21 - .L_20)
	.align		4
.L_20:
        /*007c*/ 	.word	index@(_Z8reduce_aPfS_)
        /*0080*/ 	.word	0x00000000


	//----- nvinfo : EIATTR_MIN_STACK_SIZE
	.align		4
.L_21:
        /*0084*/ 	.byte	0x04, 0x12
        /*0086*/ 	.short	(.L_23 - .L_22)
	.align		4
.L_22:
        /*0088*/ 	.word	index@(_Z10atomic_redPfS_)
        /*008c*/ 	.word	0x00000000
.L_23:


//--------------------- .nv.compat                --------------------------
	.section	.nv.compat,"",@"SHT_CUDA_COMPAT_INFO"
	.align	4
        /*0000*/ 	.byte	0x02, 0x09, 0x00, 0x00, 0x02, 0x02, 0x01, 0x00, 0x02, 0x05, 0x05, 0x00, 0x03, 0x07, 0x01, 0x01
        /*0010*/ 	.byte	0x02, 0x03, 0x00, 0x00, 0x02, 0x06, 0x01, 0x00, 0x04, 0x0b, 0x08, 0x00, 0x09, 0x00, 0x00, 0x00
        /*0020*/ 	.byte	0x00, 0x00, 0x00, 0x00


//--------------------- .nv.info._Z16reduce_ws_float4PfS_ --------------------------
	.section	.nv.info._Z16reduce_ws_float4PfS_,"",@"SHT_CUDA_INFO"
	.sectionflags	@""
	.align	4


	//----- nvinfo : EIATTR_CUDA_API_VERSION
	.align		4
        /*0000*/ 	.byte	0x04, 0x37
        /*0002*/ 	.short	(.L_25 - .L_24)
.L_24:
        /*0004*/ 	.word	0x00000082


	//----- nvinfo : EIATTR_KPARAM_INFO
	.align		4
.L_25:
        /*0008*/ 	.byte	0x04, 0x17
        /*000a*/ 	.short	(.L_27 - .L_26)
.L_26:
        /*000c*/ 	.word	0x00000000
        /*0010*/ 	.short	0x0001
        /*0012*/ 	.short	0x0008
        /*0014*/ 	.byte	0x00, 0xf5, 0x21, 0x00


	//----- nvinfo : EIATTR_KPARAM_INFO
	.align		4
.L_27:
        /*0018*/ 	.byte	0x04, 0x17
        /*001a*/ 	.short	(.L_29 - .L_28)
.L_28:
        /*001c*/ 	.word	0x00000000
        /*0020*/ 	.short	0x0000
        /*0022*/ 	.short	0x0000
        /*0024*/ 	.byte	0x00, 0xf5, 0x21, 0x00


	//----- nvinfo : EIATTR_SPARSE_MMA_MASK
	.align		4
.L_29:
        /*0028*/ 	.byte	0x03, 0x50
        /*002a*/ 	.short	0x0000


	//----- nvinfo : EIATTR_MAXREG_COUNT
	.align		4
        /*002c*/ 	.byte	0x03, 0x1b
        /*002e*/ 	.short	0x00ff


	//----- nvinfo : EIATTR_NUM_BARRIERS
	.align		4
        /*0030*/ 	.byte	0x02, 0x4c
        /*0032*/ 	.byte	0x01
	.zero		1


	//----- nvinfo : EIATTR_MERCURY_ISA_VERSION
	.align		4
        /*0034*/ 	.byte	0x03, 0x5f
        /*0036*/ 	.short	0x0101


	//----- nvinfo : EIATTR_COOP_GROUP_MASK_REGIDS
	.align		4
        /*0038*/ 	.byte	0x04, 0x29
        /*003a*/ 	.short	(.L_31 - .L_30)


	//   ....[0]....
.L_30:
        /*003c*/ 	.word	0xffffffff


	//   ....[1]....
        /*0040*/ 	.word	0xffffffff


	//   ....[2]....
        /*0044*/ 	.word	0xffffffff


	//   ....[3]....
        /*0048*/ 	.word	0xffffffff


	//   ....[4]....
        /*004c*/ 	.word	0xffffffff


	//   ....[5]....
        /*0050*/ 	.word	0xffffffff


	//   ....[6]....
        /*0054*/ 	.word	0xffffffff


	//   ....[7]....
        /*0058*/ 	.word	0xffffffff


	//   ....[8]....
        /*005c*/ 	.word	0xffffffff


	//   ....[9]....
        /*0060*/ 	.word	0xffffffff


	//----- nvinfo : EIATTR_COOP_GROUP_INSTR_OFFSETS
	.align		4
.L_31:
        /*0064*/ 	.byte	0x04, 0x28
        /*0066*/ 	.short	(.L_33 - .L_32)


	//   ....[0]....
.L_32:
        /*0068*/ 	.word	0x000001a0


	//   ....[1]....
        /*006c*/ 	.word	0x000001d0


	//   ....[2]....
        /*0070*/ 	.word	0x00000200


	//   ....[3]....
        /*0074*/ 	.word	0x00000270


	//   ....[4]....
        /*0078*/ 	.word	0x000002b0


	//   ....[5]....
        /*007c*/ 	.word	0x00000390


	//   ....[6]....
        /*0080*/ 	.word	0x000003b0


	//   ....[7]....
        /*0084*/ 	.word	0x000003d0


	//   ....[8]....
        /*0088*/ 	.word	0x000003f0


	//   ....[9]....
        /*008c*/ 	.word	0x00000410


	//----- nvinfo : EIATTR_VRC_CTA_INIT_COUNT
	.align		4
.L_33:
        /*0090*/ 	.byte	0x02, 0x4a
	.zero		1
	.zero		1


	//----- nvinfo : EIATTR_EXIT_INSTR_OFFSETS
	.align		4
        /*0094*/ 	.byte	0x04, 0x1c
        /*0096*/ 	.short	(.L_35 - .L_34)


	//   ....[0]....
.L_34:
        /*0098*/ 	.word	0x000002f0


	//   ....[1]....
        /*009c*/ 	.word	0x00000420


	//   ....[2]....
        /*00a0*/ 	.word	0x00000460


	//----- nvinfo : EIATTR_CRS_STACK_SIZE
	.align		4
.L_35:
        /*00a4*/ 	.byte	0x04, 0x1e
        /*00a6*/ 	.short	(.L_37 - .L_36)
.L_36:
        /*00a8*/ 	.word	0x00000000


	//----- nvinfo : EIATTR_CBANK_PARAM_SIZE
	.align		4
.L_37:
        /*00ac*/ 	.byte	0x03, 0x19
        /*00ae*/ 	.short	0x0010


	//----- nvinfo : EIATTR_PARAM_CBANK
	.align		4
        /*00b0*/ 	.byte	0x04, 0x0a
        /*00b2*/ 	.short	(.L_39 - .L_38)
	.align		4
.L_38:
        /*00b4*/ 	.word	index@(.nv.constant0._Z16reduce_ws_float4PfS_)
        /*00b8*/ 	.short	0x0380
        /*00ba*/ 	.short	0x0010


	//----- nvinfo : EIATTR_SW_WAR
	.align		4
.L_39:
        /*00bc*/ 	.byte	0x04, 0x36
        /*00be*/ 	.short	(.L_41 - .L_40)
.L_40:
        /*00c0*/ 	.word	0x00000008
.L_41:


//--------------------- .nv.info._Z9reduce_wsPfS_ --------------------------
	.section	.nv.info._Z9reduce_wsPfS_,"",@"SHT_CUDA_INFO"
	.sectionflags	@""
	.align	4


	//----- nvinfo : EIATTR_CUDA_API_VERSION
	.align		4
        /*0000*/ 	.byte	0x04, 0x37
        /*0002*/ 	.short	(.L_43 - .L_42)
.L_42:
        /*0004*/ 	.word	0x00000082


	//----- nvinfo : EIATTR_KPARAM_INFO
	.align		4
.L_43:
        /*0008*/ 	.byte	0x04, 0x17
        /*000a*/ 	.short	(.L_45 - .L_44)
.L_44:
        /*000c*/ 	.word	0x00000000
        /*0010*/ 	.short	0x0001
        /*0012*/ 	.short	0x0008
        /*0014*/ 	.byte	0x00, 0xf5, 0x21, 0x00


	//----- nvinfo : EIATTR_KPARAM_INFO
	.align		4
.L_45:
        /*0018*/ 	.byte	0x04, 0x17
        /*001a*/ 	.short	(.L_47 - .L_46)
.L_46:
        /*001c*/ 	.word	0x00000000
        /*0020*/ 	.short	0x0000
        /*0022*/ 	.short	0x0000
        /*0024*/ 	.byte	0x00, 0xf5, 0x21, 0x00


	//----- nvinfo : EIATTR_SPARSE_MMA_MASK
	.align		4
.L_47:
        /*0028*/ 	.byte	0x03, 0x50
        /*002a*/ 	.short	0x0000


	//----- nvinfo : EIATTR_MAXREG_COUNT
	.align		4
        /*002c*/ 	.byte	0x03, 0x1b
        /*002e*/ 	.short	0x00ff


	//----- nvinfo : EIATTR_NUM_BARRIERS
	.align		4
        /*0030*/ 	.byte	0x02, 0x4c
        /*0032*/ 	.byte	0x01
	.zero		1


	//----- nvinfo : EIATTR_MERCURY_ISA_VERSION
	.align		4
        /*0034*/ 	.byte	0x03, 0x5f
        /*0036*/ 	.short	0x0101


	//----- nvinfo : EIATTR_COOP_GROUP_MASK_REGIDS
	.align		4
        /*0038*/ 	.byte	0x04, 0x29
        /*003a*/ 	.short	(.L_49 - .L_48)


	//   ....[0]....
.L_48:
        /*003c*/ 	.word	0xffffffff


	//   ....[1]....
        /*0040*/ 	.word	0xffffffff


	//   ....[2]....
        /*0044*/ 	.word	0xffffffff


	//   ....[3]....
        /*0048*/ 	.word	0xffffffff


	//   ....[4]....
        /*004c*/ 	.word	0xffffffff


	//   ....[5]....
        /*0050*/ 	.word	0xffffffff


	//   ....[6]....
        /*0054*/ 	.word	0xffffffff


	//   ....[7]....
        /*0058*/ 	.word	0xffffffff


	//   ....[8]....
        /*005c*/ 	.word	0xffffffff


	//   ....[9]....
        /*0060*/ 	.word	0xffffffff


	//----- nvinfo : EIATTR_COOP_GROUP_INSTR_OFFSETS
	.align		4
.L_49:
        /*0064*/ 	.byte	0x04, 0x28
        /*0066*/ 	.short	(.L_51 - .L_50)


	//   ....[0]....
.L_50:
        /*0068*/ 	.word	0x00000160


	//   ....[1]....
        /*006c*/ 	.word	0x00000190


	//   ....[2]....
        /*0070*/ 	.word	0x000001c0


	//   ....[3]....
        /*0074*/ 	.word	0x00000230


	//   ....[4]....
        /*0078*/ 	.word	0x00000270


	//   ....[5]....
        /*007c*/ 	.word	0x00000350


	//   ....[6]....
        /*0080*/ 	.word	0x00000370


	//   ....[7]....
        /*0084*/ 	.word	0x00000390


	//   ....[8]....
        /*0088*/ 	.word	0x000003b0


	//   ....[9]....
        /*008c*/ 	.word	0x000003d0


	//----- nvinfo : EIATTR_VRC_CTA_INIT_COUNT
	.align		4
.L_51:
        /*0090*/ 	.byte	0x02, 0x4a
	.zero		1
	.zero		1


	//----- nvinfo : EIATTR_EXIT_INSTR_OFFSETS
	.align		4
        /*0094*/ 	.byte	0x04, 0x1c
        /*0096*/ 	.short	(.L_53 - .L_52)


	//   ....[0]....
.L_52:
        /*0098*/ 	.word	0x000002b0


	//   ....[1]....
        /*009c*/ 	.word	0x000003e0


	//   ....[2]....
        /*00a0*/ 	.word	0x00000420


	//----- nvinfo : EIATTR_CRS_STACK_SIZE
	.align		4
.L_53:
        /*00a4*/ 	.byte	0x04, 0x1e
        /*00a6*/ 	.short	(.L_55 - .L_54)
.L_54:
        /*00a8*/ 	.word	0x00000000


	//----- nvinfo : EIATTR_CBANK_PARAM_SIZE
	.align		4
.L_55:
        /*00ac*/ 	.byte	0x03, 0x19
        /*00ae*/ 	.short	0x0010


	//----- nvinfo : EIATTR_PARAM_CBANK
	.align		4
        /*00b0*/ 	.byte	0x04, 0x0a
        /*00b2*/ 	.short	(.L_57 - .L_56)
	.align		4
.L_56:
        /*00b4*/ 	.word	index@(.nv.constant0._Z9reduce_wsPfS_)
        /*00b8*/ 	.short	0x0380
        /*00ba*/ 	.short	0x0010


	//----- nvinfo : EIATTR_SW_WAR
	.align		4
.L_57:
        /*00bc*/ 	.byte	0x04, 0x36
        /*00be*/ 	.short	(.L_59 - .L_58)
.L_58:
        /*00c0*/ 	.word	0x00000008
.L_59:


//--------------------- .nv.info._Z8reduce_aPfS_  --------------------------
	.section	.nv.info._Z8reduce_aPfS_,"",@"SHT_CUDA_INFO"
	.sectionflags	@""
	.align	4


	//----- nvinfo : EIATTR_CUDA_API_VERSION
	.align		4
        /*0000*/ 	.byte	0x04, 0x37
        /*0002*/ 	.short	(.L_61 - .L_60)
.L_60:
        /*0004*/ 	.word	0x00000082


	//----- nvinfo : EIATTR_KPARAM_INFO
	.align		4
.L_61:
        /*0008*/ 	.byte	0x04, 0x17
        /*000a*/ 	.short	(.L_63 - .L_62)
.L_62:
        /*000c*/ 	.word	0x00000000
        /*0010*/ 	.short	0x0001
        /*0012*/ 	.short	0x0008
        /*0014*/ 	.byte	0x00, 0xf5, 0x21, 0x00


	//----- nvinfo : EIATTR_KPARAM_INFO
	.align		4
.L_63:
        /*0018*/ 	.byte	0x04, 0x17
        /*001a*/ 	.short	(.L_65 - .L_64)
.L_64:
        /*001c*/ 	.word	0x00000000
        /*0020*/ 	.short	0x0000
        /*0022*/ 	.short	0x0000
        /*0024*/ 	.byte	0x00, 0xf5, 0x21, 0x00


	//----- nvinfo : EIATTR_SPARSE_MMA_MASK
	.align		4
.L_65:
        /*0028*/ 	.byte	0x03, 0x50
        /*002a*/ 	.short	0x0000


	//----- nvinfo : EIATTR_MAXREG_COUNT
	.align		4
        /*002c*/ 	.byte	0x03, 0x1b
        /*002e*/ 	.short	0x00ff


	//----- nvinfo : EIATTR_NUM_BARRIERS
	.align		4
        /*0030*/ 	.byte	0x02, 0x4c
        /*0032*/ 	.byte	0x01
	.zero		1


	//----- nvinfo : EIATTR_MERCURY_ISA_VERSION
	.align		4
        /*0034*/ 	.byte	0x03, 0x5f
        /*0036*/ 	.short	0x0101


	//----- nvinfo : EIATTR_VRC_CTA_INIT_COUNT
	.align		4
        /*0038*/ 	.byte	0x02, 0x4a
	.zero		1
	.zero		1


	//----- nvinfo : EIATTR_EXIT_INSTR_OFFSETS
	.align		4
        /*003c*/ 	.byte	0x04, 0x1c
        /*003e*/ 	.short	(.L_67 - .L_66)


	//   ....[0]....
.L_66:
        /*0040*/ 	.word	0x000001f0


	//   ....[1]....
        /*0044*/ 	.word	0x00000260


	//----- nvinfo : EIATTR_CBANK_PARAM_SIZE
	.align		4
.L_67:
        /*0048*/ 	.byte	0x03, 0x19
        /*004a*/ 	.short	0x0010


	//----- nvinfo : EIATTR_PARAM_CBANK
	.align		4
        /*004c*/ 	.byte	0x04, 0x0a
        /*004e*/ 	.short	(.L_69 - .L_68)
	.align		4
.L_68:
        /*0050*/ 	.word	index@(.nv.constant0._Z8reduce_aPfS_)
        /*0054*/ 	.short	0x0380
        /*0056*/ 	.short	0x0010


	//----- nvinfo : EIATTR_SW_WAR
	.align		4
.L_69:
        /*0058*/ 	.byte	0x04, 0x36
        /*005a*/ 	.short	(.L_71 - .L_70)
.L_70:
        /*005c*/ 	.word	0x00000008
.L_71:


//--------------------- .nv.info._Z10atomic_redPfS_ --------------------------
	.section	.nv.info._Z10atomic_redPfS_,"",@"SHT_CUDA_INFO"
	.sectionflags	@""
	.align	4


	//----- nvinfo : EIATTR_CUDA_API_VERSION
	.align		4
        /*0000*/ 	.byte	0x04, 0x37
        /*0002*/ 	.short	(.L_73 - .L_72)
.L_72:
        /*0004*/ 	.word	0x00000082


	//----- nvinfo : EIATTR_KPARAM_INFO
	.align		4
.L_73:
        /*0008*/ 	.byte	0x04, 0x17
        /*000a*/ 	.short	(.L_75 - .L_74)
.L_74:
        /*000c*/ 	.word	0x00000000
        /*0010*/ 	.short	0x0001
        /*0012*/ 	.short	0x0008
        /*0014*/ 	.byte	0x00, 0xf5, 0x21, 0x00


	//----- nvinfo : EIATTR_KPARAM_INFO
	.align		4
.L_75:
        /*0018*/ 	.byte	0x04, 0x17
        /*001a*/ 	.short	(.L_77 - .L_76)
.L_76:
        /*001c*/ 	.word	0x00000000
        /*0020*/ 	.short	0x0000
        /*0022*/ 	.short	0x0000
        /*0024*/ 	.byte	0x00, 0xf5, 0x21, 0x00


	//----- nvinfo : EIATTR_SPARSE_MMA_MASK
	.align		4
.L_77:
        /*0028*/ 	.byte	0x03, 0x50
        /*002a*/ 	.short	0x0000


	//----- nvinfo : EIATTR_MAXREG_COUNT
	.align		4
        /*002c*/ 	.byte	0x03, 0x1b
        /*002e*/ 	.short	0x00ff


	//----- nvinfo : EIATTR_MERCURY_ISA_VERSION
	.align		4
        /*0030*/ 	.byte	0x03, 0x5f
        /*0032*/ 	.short	0x0101


	//----- nvinfo : EIATTR_VRC_CTA_INIT_COUNT
	.align		4
        /*0034*/ 	.byte	0x02, 0x4a
	.zero		1
	.zero		1


	//----- nvinfo : EIATTR_EXIT_INSTR_OFFSETS
	.align		4
        /*0038*/ 	.byte	0x04, 0x1c
        /*003a*/ 	.short	(.L_79 - .L_78)


	//   ....[0]....
.L_78:
        /*003c*/ 	.word	0x00000060


	//   ....[1]....
        /*0040*/ 	.word	0x000000d0


	//----- nvinfo : EIATTR_CBANK_PARAM_SIZE
	.align		4
.L_79:
        /*0044*/ 	.byte	0x03, 0x19
        /*0046*/ 	.short	0x0010


	//----- nvinfo : EIATTR_PARAM_CBANK
	.align		4
        /*0048*/ 	.byte	0x04, 0x0a
        /*004a*/ 	.short	(.L_81 - .L_80)
	.align		4
.L_80:
        /*004c*/ 	.word	index@(.nv.constant0._Z10atomic_redPfS_)
        /*0050*/ 	.short	0x0380
        /*0052*/ 	.short	0x0010


	//----- nvinfo : EIATTR_SW_WAR
	.align		4
.L_81:
        /*0054*/ 	.byte	0x04, 0x36
        /*0056*/ 	.short	(.L_83 - .L_82)
.L_82:
        /*0058*/ 	.word	0x00000008
.L_83:


//--------------------- .nv.callgraph             --------------------------
	.section	.nv.callgraph,"",@"SHT_CUDA_CALLGRAPH"
	.align	4
	.sectionentsize	8
	.align		4
        /*0000*/ 	.word	0x00000000
	.align		4
        /*0004*/ 	.word	0xffffffff
	.align		4
        /*0008*/ 	.word	0x00000000
	.align		4
        /*000c*/ 	.word	0xfffffffe
	.align		4
        /*0010*/ 	.word	0x00000000
	.align		4
        /*0014*/ 	.word	0xfffffffd
	.align		4
        /*0018*/ 	.word	0x00000000
	.align		4
        /*001c*/ 	.word	0xfffffffc


//--------------------- .text._Z16reduce_ws_float4PfS_ --------------------------
	.section	.text._Z16reduce_ws_float4PfS_,"ax",@progbits
	.align	128
        .global         _Z16reduce_ws_float4PfS_
        .type           _Z16reduce_ws_float4PfS_,@function
        .size           _Z16reduce_ws_float4PfS_,(.L_x_12 - _Z16reduce_ws_float4PfS_)
        .other          _Z16reduce_ws_float4PfS_,@"STO_CUDA_ENTRY STV_DEFAULT"
_Z16reduce_ws_float4PfS_:
.text._Z16reduce_ws_float4PfS_:
[----:B------:R-:W-:Y:S01]  /*0000*/  LDC R1, c[0x0][0x37c] ;  /* 0x0000df00ff017b82 */ /* 0x000fe20000000800 */
[----:B------:R-:W0:Y:S01]  /*0010*/  S2R R3, SR_CTAID.X ;  /* 0x0000000000037919 */ /* 0x000e220000002500 */
[----:B------:R-:W0:Y:S01]  /*0020*/  LDCU UR5, c[0x0][0x360] ;  /* 0x00006c00ff0577ac */ /* 0x000e220008000800 */
[----:B------:R-:W-:Y:S01]  /*0030*/  BSSY.RECONVERGENT B0, `(.L_x_0) ;  /* 0x0000016000007945 */ /* 0x000fe20003800200 */
[----:B------:R-:W-:Y:S01]  /*0040*/  HFMA2 R11, -RZ, RZ, 0, 0 ;  /* 0x00000000ff0b7431 */ /* 0x000fe200000001ff */
[----:B------:R-:W0:Y:S01]  /*0050*/  S2R R0, SR_TID.X ;  /* 0x0000000000007919 */ /* 0x000e220000002100 */
[----:B------:R-:W1:Y:S01]  /*0060*/  LDCU.64 UR6, c[0x0][0x358] ;  /* 0x00006b00ff0677ac */ /* 0x000e620008000a00 */
[----:B0-----:R-:W-:-:S05]  /*0070*/  IMAD R2, R3, UR5, R0 ;  /* 0x0000000503027c24 */ /* 0x001fca000f8e0200 */
[----:B------:R-:W-:-:S04]  /*0080*/  SHF.L.U32 R4, R2, 0x2, RZ ;  /* 0x0000000202047819 */ /* 0x000fc800000006ff */
[----:B------:R-:W-:-:S13]  /*0090*/  ISETP.GT.U32.AND P0, PT, R4, 0x27fff, PT ;  /* 0x00027fff0400780c */ /* 0x000fda0003f04070 */
[----:B-1----:R-:W-:Y:S05]  /*00a0*/  @P0 BRA `(.L_x_1) ;  /* 0x0000000000380947 */ /* 0x002fea0003800000 */
[----:B------:R-:W0:Y:S01]  /*00b0*/  LDC R8, c[0x0][0x370] ;  /* 0x0000dc00ff087b82 */ /* 0x000e220000000800 */
[----:B------:R-:W-:Y:S01]  /*00c0*/  MOV R9, R4 ;  /* 0x0000000400097202 */ /* 0x000fe20000000f00 */
[----:B------:R-:W-:-:S06]  /*00d0*/  IMAD.MOV.U32 R11, RZ, RZ, RZ ;  /* 0x000000ffff0b7224 */ /* 0x000fcc00078e00ff */
[----:B------:R-:W1:Y:S01]  /*00e0*/  LDC.64 R2, c[0x0][0x380] ;  /* 0x0000e000ff027b82 */ /* 0x000e620000000a00 */
[----:B0-----:R-:W-:-:S07]  /*00f0*/  IMAD R8, R8, UR5, RZ ;  /* 0x0000000508087c24 */ /* 0x001fce000f8e02ff */
.L_x_2:
[----:B-1----:R-:W-:-:S06]  /*0100*/  IMAD.WIDE.U32 R4, R9, 0x4, R2 ;  /* 0x0000000409047825 */ /* 0x002fcc00078e0002 */
[----:B------:R-:W2:Y:S01]  /*0110*/  LDG.E.128 R4, desc[UR6][R4.64] ;  /* 0x0000000604047981 */ /* 0x000ea2000c1e1d00 */
[----:B------:R-:W-:-:S04]  /*0120*/  LEA R9, R8, R9, 0x2 ;  /* 0x0000000908097211 */ /* 0x000fc800078e10ff */
[----:B------:R-:W-:Y:S01]  /*0130*/  ISETP.GE.U32.AND P0, PT, R9, 0x28000, PT ;  /* 0x000280000900780c */ /* 0x000fe20003f06070 */
[----:B--2---:R-:W-:-:S04]  /*0140*/  FADD R10, R4, R11 ;  /* 0x0000000b040a7221 */ /* 0x004fc80000000000 */
[----:B------:R-:W-:-:S04]  /*0150*/  FADD R11, R5, R10 ;  /* 0x0000000a050b7221 */ /* 0x000fc80000000000 */
[----:B------:R-:W-:-:S04]  /*0160*/  FADD R6, R6, R11 ;  /* 0x0000000b06067221 */ /* 0x000fc80000000000 */
[----:B------:R-:W-:Y:S01]  /*0170*/  FADD R11, R7, R6 ;  /* 0x00000006070b7221 */ /* 0x000fe20000000000 */
[----:B------:R-:W-:Y:S06]  /*0180*/  @!P0 BRA `(.L_x_2) ;  /* 0xfffffffc00dc8947 */ /* 0x000fec000383ffff */
.L_x_1:
[----:B------:R-:W-:Y:S05]  /*0190*/  BSYNC.RECONVERGENT B0 ;  /* 0x0000000000007941 */ /* 0x000fea0003800200 */
.L_x_0:
[----:B------:R-:W0:Y:S01]  /*01a0*/  SHFL.DOWN PT, R2, R11, 0x10, 0x1f ;  /* 0x0a001f000b027f89 */ /* 0x000e2200000e0000 */
[----:B------:R-:W-:Y:S01]  /*01b0*/  ISETP.GT.U32.AND P1, PT, R0, 0x1f, PT ;  /* 0x0000001f0000780c */ /* 0x000fe20003f24070 */
[----:B0-----:R-:W-:-:S05]  /*01c0*/  FADD R3, R2, R11 ;  /* 0x0000000b02037221 */ /* 0x001fca0000000000 */
[----:B------:R-:W0:Y:S02]  /*01d0*/  SHFL.DOWN PT, R2, R3, 0x8, 0x1f ;  /* 0x09001f0003027f89 */ /* 0x000e2400000e0000 */
[----:B0-----:R-:W-:Y:S01]  /*01e0*/  FADD R4, R3, R2 ;  /* 0x0000000203047221 */ /* 0x001fe20000000000 */
[----:B------:R-:W-:-:S04]  /*01f0*/  LOP3.LUT R2, R0, 0x1f, RZ, 0xc0, !PT ;  /* 0x0000001f00027812 */ /* 0x000fc800078ec0ff */
[----:B------:R-:W0:Y:S01]  /*0200*/  SHFL.DOWN PT, R5, R4, 0x4, 0x1f ;  /* 0x08801f0004057f89 */ /* 0x000e2200000e0000 */
[----:B------:R-:W-:-:S13]  /*0210*/  ISETP.NE.AND P0, PT, R2, RZ, PT ;  /* 0x000000ff0200720c */ /* 0x000fda0003f05270 */
[----:B------:R-:W1:Y:S01]  /*0220*/  @!P0 S2R R9, SR_CgaCtaId ;  /* 0x0000000000098919 */ /* 0x000e620000008800 */
[----:B------:R-:W-:Y:S02]  /*0230*/  @!P0 MOV R8, 0x400 ;  /* 0x0000040000088802 */ /* 0x000fe40000000f00 */
[----:B------:R-:W-:-:S04]  /*0240*/  @!P0 SHF.R.U32.HI R3, RZ, 0x3, R0 ;  /* 0x00000003ff038819 */ /* 0x000fc80000011600 */
[----:B------:R-:W-:Y:S01]  /*0250*/  @!P0 LOP3.LUT R3, R3, 0x7c, RZ, 0xc0, !PT ;  /* 0x0000007c03038812 */ /* 0x000fe200078ec0ff */
[----:B0-----:R-:W-:-:S05]  /*0260*/  FADD R5, R4, R5 ;  /* 0x0000000504057221 */ /* 0x001fca0000000000 */
[----:B------:R-:W0:Y:S01]  /*0270*/  SHFL.DOWN PT, R6, R5, 0x2, 0x1f ;  /* 0x08401f0005067f89 */ /* 0x000e2200000e0000 */
[----:B-1----:R-:W-:-:S05]  /*0280*/  @!P0 LEA R8, R9, R8, 0x18 ;  /* 0x0000000809088211 */ /* 0x002fca00078ec0ff */
[----:B------:R-:W-:Y:S02]  /*0290*/  @!P0 IMAD.IADD R3, R3, 0x1, R8 ;  /* 0x0000000103038824 */ /* 0x000fe400078e0208 */
[----:B0-----:R-:W-:-:S05]  /*02a0*/  FADD R6, R5, R6 ;  /* 0x0000000605067221 */ /* 0x001fca0000000000 */
[----:B------:R-:W0:Y:S02]  /*02b0*/  SHFL.DOWN PT, R7, R6, 0x1, 0x1f ;  /* 0x08201f0006077f89 */ /* 0x000e2400000e0000 */
[----:B0-----:R-:W-:-:S05]  /*02c0*/  FADD R4, R6, R7 ;  /* 0x0000000706047221 */ /* 0x001fca0000000000 */
[----:B------:R0:W-:Y:S01]  /*02d0*/  @!P0 STS [R3], R4 ;  /* 0x0000000403008388 */ /* 0x0001e20000000800 */
[----:B------:R-:W-:Y:S06]  /*02e0*/  BAR.SYNC.DEFER_BLOCKING 0x0 ;  /* 0x0000000000007b1d */ /* 0x000fec0000010000 */
[----:B------:R-:W-:Y:S05]  /*02f0*/  @P1 EXIT ;  /* 0x000000000000194d */ /* 0x000fea0003800000 */
[----:B------:R-:W-:-:S06]  /*0300*/  USHF.R.U32.HI UR4, URZ, 0x5, UR5 ;  /* 0x00000005ff047899 */ /* 0x000fcc0008011605 */
[----:B------:R-:W-:-:S13]  /*0310*/  ISETP.GE.U32.AND P0, PT, R0, UR4, PT ;  /* 0x0000000400007c0c */ /* 0x000fda000bf06070 */
[----:B0-----:R-:W0:Y:S01]  /*0320*/  @!P0 S2R R4, SR_CgaCtaId ;  /* 0x0000000000048919 */ /* 0x001e220000008800 */
[----:B------:R-:W-:-:S04]  /*0330*/  @!P0 MOV R3, 0x400 ;  /* 0x0000040000038802 */ /* 0x000fc80000000f00 */
[----:B0-----:R-:W-:Y:S02]  /*0340*/  @!P0 LEA R5, R4, R3, 0x18 ;  /* 0x0000000304058211 */ /* 0x001fe400078ec0ff */
[----:B------:R-:W-:Y:S02]  /*0350*/  MOV R3, RZ ;  /* 0x000000ff00037202 */ /* 0x000fe40000000f00 */
[----:B------:R-:W-:-:S05]  /*0360*/  @!P0 LEA R2, R2, R5, 0x2 ;  /* 0x0000000502028211 */ /* 0x000fca00078e10ff */
[----:B------:R-:W0:Y:S01]  /*0370*/  @!P0 LDS R3, [R2] ;  /* 0x0000000002038984 */ /* 0x000e220000000800 */
[----:B------:R-:W-:-:S03]  /*0380*/  ISETP.NE.AND P0, PT, R0, RZ, PT ;  /* 0x000000ff0000720c */ /* 0x000fc60003f05270 */
[----:B0-----:R-:W0:Y:S02]  /*0390*/  SHFL.DOWN PT, R4, R3, 0x10, 0x1f ;  /* 0x0a001f0003047f89 */ /* 0x001e2400000e0000 */
[----:B0-----:R-:W-:-:S05]  /*03a0*/  FADD R4, R4, R3 ;  /* 0x0000000304047221 */ /* 0x001fca0000000000 */
[----:B------:R-:W0:Y:S02]  /*03b0*/  SHFL.DOWN PT, R5, R4, 0x8, 0x1f ;  /* 0x09001f0004057f89 */ /* 0x000e2400000e0000 */
[----:B0-----:R-:W-:-:S05]  /*03c0*/  FADD R5, R4, R5 ;  /* 0x0000000504057221 */ /* 0x001fca0000000000 */
[----:B------:R-:W0:Y:S02]  /*03d0*/  SHFL.DOWN PT, R6, R5, 0x4, 0x1f ;  /* 0x08801f0005067f89 */ /* 0x000e2400000e0000 */
[----:B0-----:R-:W-:-:S05]  /*03e0*/  FADD R6, R5, R6 ;  /* 0x0000000605067221 */ /* 0x001fca0000000000 */
[----:B------:R-:W0:Y:S02]  /*03f0*/  SHFL.DOWN PT, R7, R6, 0x2, 0x1f ;  /* 0x08401f0006077f89 */ /* 0x000e2400000e0000 */
[----:B0-----:R-:W-:-:S05]  /*0400*/  FADD R7, R6, R7 ;  /* 0x0000000706077221 */ /* 0x001fca0000000000 */
[----:B------:R0:W1:Y:S01]  /*0410*/  SHFL.DOWN PT, R0, R7, 0x1, 0x1f ;  /* 0x08201f0007007f89 */ /* 0x00006200000e0000 */
[----:B------:R-:W-:Y:S05]  /*0420*/  @P0 EXIT ;  /* 0x000000000000094d */ /* 0x000fea0003800000 */
[----:B------:R-:W2:Y:S01]  /*0430*/  LDC.64 R2, c[0x0][0x388] ;  /* 0x0000e200ff027b82 */ /* 0x000ea20000000a00 */
[----:B01----:R-:W-:-:S05]  /*0440*/  FADD R7, R7, R0 ;  /* 0x0000000007077221 */ /* 0x003fca0000000000 */
[----:B--2---:R-:W-:Y:S01]  /*0450*/  REDG.E.ADD.F32.FTZ.RN.STRONG.GPU desc[UR6][R2.64], R7 ;  /* 0x00000007020079a6 */ /* 0x004fe2000c12f306 */
[----:B------:R-:W-:Y:S05]  /*0460*/  EXIT ;  /* 0x000000000000794d */ /* 0x000fea0003800000 */
.L_x_3:
[----:B------:R-:W-:-:S00]  /*0470*/  BRA `(.L_x_3) ;  /* 0xfffffffc00fc7947 */ /* 0x000fc0000383ffff */
[----:B------:R-:W-:-:S00]  /*0480*/  NOP ;  /* 0x0000000000007918 */ /* 0x000fc00000000000 */
[----:B------:R-:W-:-:S00]  /*0490*/  NOP ;  /* 0x0000000000007918 */ /* 0x000fc00000000000 */
[----:B------:R-:W-:-:S00]  /*04a0*/  NOP ;  /* 0x0000000000007918 */ /* 0x000fc00000000000 */
[----:B------:R-:W-:-:S00]  /*04b0*/  NOP ;  /* 0x0000000000007918 */ /* 0x000fc00000000000 */
[----:B------:R-:W-:-:S00]  /*04c0*/  NOP ;  /* 0x0000000000007918 */ /* 0x000fc00000000000 */
[----:B------:R-:W-:-:S00]  /*04d0*/  NOP ;  /* 0x0000000000007918 */ /* 0x000fc00000000000 */
[----:B------:R-:W-:-:S00]  /*04e0*/  NOP ;  /* 0x0000000000007918 */ /* 0x000fc00000000000 */
[----:B------:R-:W-:-:S00]  /*04f0*/  NOP ;  /* 0x0000000000007918 */ /* 0x000fc00000000000 */
.L_x_12:


//--------------------- .text._Z9reduce_wsPfS_    --------------------------
	.section	.text._Z9reduce_wsPfS_,"ax",@progbits
	.align	128
        .global         _Z9reduce_wsPfS_
        .type           _Z9reduce_wsPfS_,@function
        .size           _Z9reduce_wsPfS_,(.L_x_13 - _Z9reduce_wsPfS_)
        .other          _Z9reduce_wsPfS_,@"STO_CUDA_ENTRY STV_DEFAULT"
_Z9reduce_wsPfS_:
.text._Z9reduce_wsPfS_:
        /* <DEDUP_REMOVED lines=8> */
[----:B------:R-:W-:-:S13]  /*0080*/  ISETP.GT.U32.AND P0, PT, R2, 0x27fff, PT ;  /* 0x00027fff0200780c */ /* 0x000fda0003f04070 */
[----:B-1----:R-:W-:Y:S05]  /*0090*/  @P0 BRA `(.L_x_5) ;  /* 0x00000000002c0947 */ /* 0x002fea0003800000 */
[----:B------:R-:W0:Y:S01]  /*00a0*/  LDC R8, c[0x0][0x370] ;  /* 0x0000dc00ff087b82 */ /* 0x000e220000000800 */
[----:B------:R-:W-:Y:S01]  /*00b0*/  MOV R7, R2 ;  /* 0x0000000200077202 */ /* 0x000fe20000000f00 */
[----:B------:R-:W-:-:S06]  /*00c0*/  IMAD.MOV.U32 R6, RZ, RZ, RZ ;  /* 0x000000ffff067224 */ /* 0x000fcc00078e00ff */
[----:B------:R-:W1:Y:S01]  /*00d0*/  LDC.64 R4, c[0x0][0x380] ;  /* 0x0000e000ff047b82 */ /* 0x000e620000000a00 */
[----:B0-----:R-:W-:-:S07]  /*00e0*/  IMAD R8, R8, UR5, RZ ;  /* 0x0000000508087c24 */ /* 0x001fce000f8e02ff */
.L_x_6:
[----:B-1----:R-:W-:-:S06]  /*00f0*/  IMAD.WIDE.U32 R2, R7, 0x4, R4 ;  /* 0x0000000407027825 */ /* 0x002fcc00078e0004 */
[----:B------:R-:W2:Y:S01]  /*0100*/  LDG.E R3, desc[UR6][R2.64] ;  /* 0x0000000602037981 */ /* 0x000ea2000c1e1900 */
[----:B------:R-:W-:-:S04]  /*0110*/  IADD3 R7, PT, PT, R8, R7, RZ ;  /* 0x0000000708077210 */ /* 0x000fc80007ffe0ff */
[----:B------:R-:W-:Y:S01]  /*0120*/  ISETP.GE.U32.AND P0, PT, R7, 0x28000, PT ;  /* 0x000280000700780c */ /* 0x000fe20003f06070 */
[----:B--2---:R-:W-:-:S12]  /*0130*/  FADD R6, R3, R6 ;  /* 0x0000000603067221 */ /* 0x004fd80000000000 */
[----:B------:R-:W-:Y:S05]  /*0140*/  @!P0 BRA `(.L_x_6) ;  /* 0xfffffffc00e88947 */ /* 0x000fea000383ffff */
.L_x_5:
[----:B------:R-:W-:Y:S05]  /*0150*/  BSYNC.RECONVERGENT B0 ;  /* 0x0000000000007941 */ /* 0x000fea0003800200 */
.L_x_4:
[----:B------:R-:W0:Y:S01]  /*0160*/  SHFL.BFLY PT, R3, R6, 0x10, 0x1f ;  /* 0x0e001f0006037f89 */ /* 0x000e2200000e0000 */
[----:B------:R-:W-:Y:S01]  /*0170*/  ISETP.GT.U32.AND P1, PT, R0, 0x1f, PT ;  /* 0x0000001f0000780c */ /* 0x000fe20003f24070 */
[----:B0-----:R-:W-:-:S05]  /*0180*/  FADD R3, R3, R6 ;  /* 0x0000000603037221 */ /* 0x001fca0000000000 */
[----:B------:R-:W0:Y:S02]  /*0190*/  SHFL.BFLY PT, R2, R3, 0x8, 0x1f ;  /* 0x0d001f0003027f89 */ /* 0x000e2400000e0000 */
[----:B0-----:R-:W-:Y:S01]  /*01a0*/  FADD R4, R3, R2 ;  /* 0x0000000203047221 */ /* 0x001fe20000000000 */
[----:B------:R-:W-:-:S04]  /*01b0*/  LOP3.LUT R2, R0, 0x1f, RZ, 0xc0, !PT ;  /* 0x0000001f00027812 */ /* 0x000fc800078ec0ff */
[----:B------:R-:W0:Y:S01]  /*01c0*/  SHFL.BFLY PT, R5, R4, 0x4, 0x1f ;  /* 0x0c801f0004057f89 */ /* 0x000e2200000e0000 */
[----:B------:R-:W-:-:S13]  /*01d0*/  ISETP.NE.AND P0, PT, R2, RZ, PT ;  /* 0x000000ff0200720c */ /* 0x000fda0003f05270 */
[----:B------:R-:W1:Y:S01]  /*01e0*/  @!P0 S2R R9, SR_CgaCtaId ;  /* 0x0000000000098919 */ /* 0x000e620000008800 */
[----:B------:R-:W-:Y:S02]  /*01f0*/  @!P0 MOV R6, 0x400 ;  /* 0x0000040000068802 */ /* 0x000fe40000000f00 */
[----:B------:R-:W-:-:S04]  /*0200*/  @!P0 SHF.R.U32.HI R3, RZ, 0x3, R0 ;  /* 0x00000003ff038819 */ /* 0x000fc80000011600 */
[----:B------:R-:W-:Y:S01]  /*0210*/  @!P0 LOP3.LUT R3, R3, 0x7c, RZ, 0xc0, !PT ;  /* 0x0000007c03038812 */ /* 0x000fe200078ec0ff */
[----:B0-----:R-:W-:-:S05]  /*0220*/  FADD R5, R4, R5 ;  /* 0x0000000504057221 */ /* 0x001fca0000000000 */
[----:B------:R-:W0:Y:S01]  /*0230*/  SHFL.BFLY PT, R8, R5, 0x2, 0x1f ;  /* 0x0c401f0005087f89 */ /* 0x000e2200000e0000 */
[----:B-1----:R-:W-:-:S05]  /*0240*/  @!P0 LEA R6, R9, R6, 0x18 ;  /* 0x0000000609068211 */ /* 0x002fca00078ec0ff */
[----:B------:R-:W-:Y:S02]  /*0250*/  @!P0 IMAD.IADD R3, R3, 0x1, R6 ;  /* 0x0000000103038824 */ /* 0x000fe400078e0206 */
[----:B0-----:R-:W-:-:S05]  /*0260*/  FADD R8, R5, R8 ;  /* 0x0000000805087221 */ /* 0x001fca0000000000 */
[----:B------:R-:W0:Y:S02]  /*0270*/  SHFL.BFLY PT, R7, R8, 0x1, 0x1f ;  /* 0x0c201f0008077f89 */ /* 0x000e2400000e0000 */
        /* <DEDUP_REMOVED lines=9> */
[----:B------:R-:W-:-:S03]  /*0310*/  MOV R3, RZ ;  /* 0x000000ff00037202 */ /* 0x000fc60000000f00 */
[----:B------:R-:W-:-:S05]  /*0320*/  @!P0 IMAD R2, R2, 0x4, R5 ;  /* 0x0000000402028824 */ /* 0x000fca00078e0205 */
        /* <DEDUP_REMOVED lines=16> */
.L_x_7:
        /* <DEDUP_REMOVED lines=13> */
.L_x_13:


//--------------------- .text._Z8reduce_aPfS_     --------------------------
	.section	.text._Z8reduce_aPfS_,"ax",@progbits
	.align	128
        .global         _Z8reduce_aPfS_
        .type           _Z8reduce_aPfS_,@function
        .size           _Z8reduce_aPfS_,(.L_x_14 - _Z8reduce_aPfS_)
        .other          _Z8reduce_aPfS_,@"STO_CUDA_ENTRY STV_DEFAULT"
_Z8reduce_aPfS_:
.text._Z8reduce_aPfS_:
[----:B------:R-:W-:Y:S01]  /*0000*/  LDC R1, c[0x0][0x37c] ;  /* 0x0000df00ff017b82 */ /* 0x000fe20000000800 */
[----:B------:R-:W0:Y:S07]  /*0010*/  S2R R5, SR_CTAID.X ;  /* 0x0000000000057919 */ /* 0x000e2e0000002500 */
[----:B------:R-:W1:Y:S01]  /*0020*/  LDC.64 R2, c[0x0][0x380] ;  /* 0x0000e000ff027b82 */ /* 0x000e620000000a00 */
[----:B------:R-:W0:Y:S01]  /*0030*/  LDCU UR8, c[0x0][0x360] ;  /* 0x00006c00ff0877ac */ /* 0x000e220008000800 */
[----:B------:R-:W0:Y:S01]  /*0040*/  S2R R6, SR_TID.X ;  /* 0x0000000000067919 */ /* 0x000e220000002100 */
[----:B------:R-:W2:Y:S01]  /*0050*/  LDCU.64 UR6, c[0x0][0x358] ;  /* 0x00006b00ff0677ac */ /* 0x000ea20008000a00 */
[----:B0-----:R-:W-:-:S04]  /*0060*/  IMAD R5, R5, UR8, R6 ;  /* 0x0000000805057c24 */ /* 0x001fc8000f8e0206 */
[----:B-1----:R-:W-:-:S06]  /*0070*/  IMAD.WIDE R2, R5, 0x4, R2 ;  /* 0x0000000405027825 */ /* 0x002fcc00078e0202 */
[----:B--2---:R-:W2:Y:S01]  /*0080*/  LDG.E R2, desc[UR6][R2.64] ;  /* 0x0000000602027981 */ /* 0x004ea2000c1e1900 */
[----:B------:R-:W0:Y:S01]  /*0090*/  S2UR UR5, SR_CgaCtaId ;  /* 0x00000000000579c3 */ /* 0x000e220000008800 */
[----:B------:R-:W-:Y:S01]  /*00a0*/  UMOV UR4, 0x400 ;  /* 0x0000040000047882 */ /* 0x000fe20000000000 */
[----:B------:R-:W-:Y:S01]  /*00b0*/  UISETP.GE.U32.AND UP0, UPT, UR8, 0x2, UPT ;  /* 0x000000020800788c */ /* 0x000fe2000bf06070 */
[----:B------:R-:W-:Y:S01]  /*00c0*/  ISETP.NE.AND P0, PT, R6, RZ, PT ;  /* 0x000000ff0600720c */ /* 0x000fe20003f05270 */
[----:B0-----:R-:W-:-:S06]  /*00d0*/  ULEA UR4, UR5, UR4, 0x18 ;  /* 0x0000000405047291 */ /* 0x001fcc000f8ec0ff */
[----:B------:R-:W-:Y:S01]  /*00e0*/  LEA R0, R6, UR4, 0x2 ;  /* 0x0000000406007c11 */ /* 0x000fe2000f8e10ff */
[----:B--2---:R-:W-:-:S05]  /*00f0*/  FADD R5, RZ, R2 ;  /* 0x00000002ff057221 */ /* 0x004fca0000000000 */
[----:B------:R0:W-:Y:S01]  /*0100*/  STS [R0], R5 ;  /* 0x0000000500007388 */ /* 0x0001e20000000800 */
[----:B------:R-:W-:Y:S06]  /*0110*/  BAR.SYNC.DEFER_BLOCKING 0x0 ;  /* 0x0000000000007b1d */ /* 0x000fec0000010000 */
[----:B------:R-:W-:Y:S05]  /*0120*/  BRA.U !UP0, `(.L_x_8) ;  /* 0x0000000108307547 */ /* 0x000fea000b800000 */
[----:B------:R-:W-:-:S07]  /*0130*/  IMAD.U32 R2, RZ, RZ, UR8 ;  /* 0x00000008ff027e24 */ /* 0x000fce000f8e00ff */
.L_x_9:
[----:B------:R-:W-:-:S04]  /*0140*/  SHF.R.U32.HI R7, RZ, 0x1, R2 ;  /* 0x00000001ff077819 */ /* 0x000fc80000011602 */
[----:B------:R-:W-:-:S13]  /*0150*/  ISETP.GE.U32.AND P1, PT, R6, R7, PT ;  /* 0x000000070600720c */ /* 0x000fda0003f26070 */
[----:B------:R-:W-:Y:S01]  /*0160*/  @!P1 LEA R3, R7, R0, 0x2 ;  /* 0x0000000007039211 */ /* 0x000fe200078e10ff */
[----:B------:R-:W-:Y:S05]  /*0170*/  @!P1 LDS R4, [R0] ;  /* 0x0000000000049984 */ /* 0x000fea0000000800 */
[----:B------:R-:W0:Y:S02]  /*0180*/  @!P1 LDS R3, [R3] ;  /* 0x0000000003039984 */ /* 0x000e240000000800 */
[----:B0-----:R-:W-:-:S05]  /*0190*/  @!P1 FADD R5, R3, R4 ;  /* 0x0000000403059221 */ /* 0x001fca0000000000 */
[----:B------:R1:W-:Y:S01]  /*01a0*/  @!P1 STS [R0], R5 ;  /* 0x0000000500009388 */ /* 0x0003e20000000800 */
[----:B------:R-:W-:Y:S01]  /*01b0*/  BAR.SYNC.DEFER_BLOCKING 0x0 ;  /* 0x0000000000007b1d */ /* 0x000fe20000010000 */
[----:B------:R-:W-:Y:S01]  /*01c0*/  ISETP.GT.U32.AND P1, PT, R2, 0x3, PT ;  /* 0x000000030200780c */ /* 0x000fe20003f24070 */
[----:B------:R-:W-:-:S12]  /*01d0*/  IMAD.MOV.U32 R2, RZ, RZ, R7 ;  /* 0x000000ffff027224 */ /* 0x000fd800078e0007 */
[----:B-1----:R-:W-:Y:S05]  /*01e0*/  @P1 BRA `(.L_x_9) ;  /* 0xfffffffc00d41947 */ /* 0x002fea000383ffff */
.L_x_8:
[----:B------:R-:W-:Y:S05]  /*01f0*/  @P0 EXIT ;  /* 0x000000000000094d */ /* 0x000fea0003800000 */
[----:B------:R-:W1:Y:S01]  /*0200*/  S2UR UR5, SR_CgaCtaId ;  /* 0x00000000000579c3 */ /* 0x000e620000008800 */
[----:B------:R-:W-:-:S07]  /*0210*/  UMOV UR4, 0x400 ;  /* 0x0000040000047882 */ /* 0x000fce0000000000 */
[----:B------:R-:W2:Y:S01]  /*0220*/  LDC.64 R2, c[0x0][0x388] ;  /* 0x0000e200ff027b82 */ /* 0x000ea20000000a00 */
[----:B-1----:R-:W-:-:S09]  /*0230*/  ULEA UR4, UR5, UR4, 0x18 ;  /* 0x0000000405047291 */ /* 0x002fd2000f8ec0ff */
[----:B0-----:R-:W2:Y:S04]  /*0240*/  LDS R5, [UR4] ;  /* 0x00000004ff057984 */ /* 0x001ea80008000800 */
[----:B--2---:R-:W-:Y:S01]  /*0250*/  REDG.E.ADD.F32.FTZ.RN.STRONG.GPU desc[UR6][R2.64], R5 ;  /* 0x00000005020079a6 */ /* 0x004fe2000c12f306 */
[----:B------:R-:W-:Y:S05]  /*0260*/  EXIT ;  /* 0x000000000000794d */ /* 0x000fea0003800000 */
.L_x_10:
        /* <DEDUP_REMOVED lines=9> */
.L_x_14:


//--------------------- .text._Z10atomic_redPfS_  --------------------------
	.section	.text._Z10atomic_redPfS_,"ax",@progbits
	.align	128
        .global         _Z10atomic_redPfS_
        .type           _Z10atomic_redPfS_,@function
        .size           _Z10atomic_redPfS_,(.L_x_15 - _Z10atomic_redPfS_)
        .other          _Z10atomic_redPfS_,@"STO_CUDA_ENTRY STV_DEFAULT"
_Z10atomic_redPfS_:
.text._Z10atomic_redPfS_:
[----:B------:R-:W-:Y:S01]  /*0000*/  LDC R1, c[0x0][0x37c] ;  /* 0x0000df00ff017b82 */ /* 0x000fe20000000800 */
[----:B------:R-:W0:Y:S01]  /*0010*/  S2R R5, SR_CTAID.X ;  /* 0x0000000000057919 */ /* 0x000e220000002500 */
[----:B------:R-:W0:Y:S01]  /*0020*/  LDCU UR4, c[0x0][0x360] ;  /* 0x00006c00ff0477ac */ /* 0x000e220008000800 */
[----:B------:R-:W0:Y:S02]  /*0030*/  S2R R0, SR_TID.X ;  /* 0x0000000000007919 */ /* 0x000e240000002100 */
[----:B0-----:R-:W-:-:S05]  /*0040*/  IMAD R5, R5, UR4, R0 ;  /* 0x0000000405057c24 */ /* 0x001fca000f8e0200 */
[----:B------:R-:W-:-:S13]  /*0050*/  ISETP.GT.U32.AND P0, PT, R5, 0x27fff, PT ;  /* 0x00027fff0500780c */ /* 0x000fda0003f04070 */
[----:B------:R-:W-:Y:S05]  /*0060*/  @P0 EXIT ;  /* 0x000000000000094d */ /* 0x000fea0003800000 */
[----:B------:R-:W0:Y:S01]  /*0070*/  LDC.64 R2, c[0x0][0x380] ;  /* 0x0000e000ff027b82 */ /* 0x000e220000000a00 */
[----:B------:R-:W1:Y:S01]  /*0080*/  LDCU.64 UR4, c[0x0][0x358] ;  /* 0x00006b00ff0477ac */ /* 0x000e620008000a00 */
[----:B0-----:R-:W-:-:S06]  /*0090*/  IMAD.WIDE.U32 R2, R5, 0x4, R2 ;  /* 0x0000000405027825 */ /* 0x001fcc00078e0002 */
[----:B-1----:R-:W2:Y:S01]  /*00a0*/  LDG.E R3, desc[UR4][R2.64] ;  /* 0x0000000402037981 */ /* 0x002ea2000c1e1900 */
[----:B------:R-:W2:Y:S03]  /*00b0*/  LDC.64 R4, c[0x0][0x388] ;  /* 0x0000e200ff047b82 */ /* 0x000ea60000000a00 */
[----:B--2---:R-:W-:Y:S01]  /*00c0*/  REDG.E.ADD.F32.FTZ.RN.STRONG.GPU desc[UR4][R4.64], R3 ;  /* 0x00000003040079a6 */ /* 0x004fe2000c12f304 */
[----:B------:R-:W-:Y:S05]  /*00d0*/  EXIT ;  /* 0x000000000000794d */ /* 0x000fea0003800000 */
.L_x_11:
        /* <DEDUP_REMOVED lines=10> */
.L_x_15:


//--------------------- .nv.shared._Z16reduce_ws_float4PfS_ --------------------------
	.section	.nv.shared._Z16reduce_ws_float4PfS_,"aw",@nobits
	.sectionflags	@""
	.align	4
.nv.shared._Z16reduce_ws_float4PfS_:
	.zero		1152


//--------------------- .nv.shared.reserved.0     --------------------------
	.section	.nv.shared.reserved.0,"aw",@nobits
	.weak		__nv_reservedSMEM_offset_0_alias
	.size		__nv_reservedSMEM_offset_0_alias, 0, 64
	.other		__nv_reservedSMEM_offset_0_alias,@"STO_CUDA_RESERVED_SHARED STV_DEFAULT"
__nv_reservedSMEM_offset_0_alias:
	.zero		0
	.zero		64


//--------------------- .nv.shared._Z9reduce_wsPfS_ --------------------------
	.section	.nv.shared._Z9reduce_wsPfS_,"aw",@nobits
	.sectionflags	@""
	.align	4
.nv.shared._Z9reduce_wsPfS_:
	.zero		1152


//--------------------- .nv.shared._Z8reduce_aPfS_ --------------------------
	.section	.nv.shared._Z8reduce_aPfS_,"aw",@nobits
	.sectionflags	@""
	.align	4
.nv.shared._Z8reduce_aPfS_:
	.zero		2048


//--------------------- .nv.constant0._Z16reduce_ws_float4PfS_ --------------------------
	.section	.nv.constant0._Z16reduce_ws_float4PfS_,"a",@progbits
	.sectionflags	@""
	.align	4
.nv.constant0._Z16reduce_ws_float4PfS_:
	.zero		912


//--------------------- .nv.constant0._Z9reduce_wsPfS_ --------------------------
	.section	.nv.constant0._Z9reduce_wsPfS_,"a",@progbits
	.sectionflags	@""
	.align	4
.nv.constant0._Z9reduce_wsPfS_:
	.zero		912


//--------------------- .nv.constant0._Z8reduce_aPfS_ --------------------------
	.section	.nv.constant0._Z8reduce_aPfS_,"a",@progbits
	.sectionflags	@""
	.align	4
.nv.constant0._Z8reduce_aPfS_:
	.zero		912


//--------------------- .nv.constant0._Z10atomic_redPfS_ --------------------------
	.section	.nv.constant0._Z10atomic_redPfS_,"a",@progbits
	.sectionflags	@""
	.align	4
.nv.constant0._Z10atomic_redPfS_:
	.zero		912


//--------------------- SYMBOLS --------------------------

	.type		.nv.reservedSmem.offset0,@object
	.size		.nv.reservedSmem.offset0,0x4
	.type		.nv.reservedSmem.cap,@object
	.size		.nv.reservedSmem.cap,0x4
